	.headerflags	@"EF_CUDA_TEXMODE_UNIFIED EF_CUDA_64BIT_ADDRESS EF_CUDA_ACCELERATORS EF_CUDA_SM90 EF_CUDA_VIRTUAL_SM(EF_CUDA_SM90)"
	.elftype	@"ET_EXEC"


//--------------------- .nv.info                  --------------------------
	.section	.nv.info,"",@"SHT_CUDA_INFO"
	.align	4


	//----- nvinfo : EIATTR_REGCOUNT
	.align		4
        /*0000*/ 	.byte	0x04, 0x2f
        /*0002*/ 	.short	(.L_1 - .L_0)
	.align		4
.L_0:
        /*0004*/ 	.word	index@(triton_poi_fused_convolution_20)
        /*0008*/ 	.word	0x0000000e


	//----- nvinfo : EIATTR_MIN_STACK_SIZE
	.align		4
.L_1:
        /*000c*/ 	.byte	0x04, 0x12
        /*000e*/ 	.short	(.L_3 - .L_2)
	.align		4
.L_2:
        /*0010*/ 	.word	index@(triton_poi_fused_convolution_20)
        /*0014*/ 	.word	0x00000000


	//----- nvinfo : EIATTR_FRAME_SIZE
	.align		4
.L_3:
        /*0018*/ 	.byte	0x04, 0x11
        /*001a*/ 	.short	(.L_5 - .L_4)
	.align		4
.L_4:
        /*001c*/ 	.word	index@(triton_poi_fused_convolution_20)
        /*0020*/ 	.word	0x00000000


	//----- nvinfo : EIATTR_MIN_STACK_SIZE
	.align		4
.L_5:
        /*0024*/ 	.byte	0x04, 0x12
        /*0026*/ 	.short	(.L_7 - .L_6)
	.align		4
.L_6:
        /*0028*/ 	.word	index@(triton_poi_fused_convolution_20)
        /*002c*/ 	.word	0x00000000
.L_7:


//--------------------- .nv.info.triton_poi_fused_convolution_20 --------------------------
	.section	.nv.info.triton_poi_fused_convolution_20,"",@"SHT_CUDA_INFO"
	.sectionflags	@""
	.align	4


	//----- nvinfo : EIATTR_CUDA_API_VERSION
	.align		4
        /*0000*/ 	.byte	0x04, 0x37
        /*0002*/ 	.short	(.L_9 - .L_8)
.L_8:
        /*0004*/ 	.word	0x0000007c


	//----- nvinfo : EIATTR_KPARAM_INFO
	.align		4
.L_9:
        /*0008*/ 	.byte	0x04, 0x17
        /*000a*/ 	.short	(.L_11 - .L_10)
.L_10:
        /*000c*/ 	.word	0x00000000
        /*0010*/ 	.short	0x0002
        /*0012*/ 	.short	0x0010
        /*0014*/ 	.byte	0x00, 0xf0, 0x11, 0x00


	//----- nvinfo : EIATTR_KPARAM_INFO
	.align		4
.L_11:
        /*0018*/ 	.byte	0x04, 0x17
        /*001a*/ 	.short	(.L_13 - .L_12)
.L_12:
        /*001c*/ 	.word	0x00000000
        /*0020*/ 	.short	0x0001
        /*0022*/ 	.short	0x0008
        /*0024*/ 	.byte	0x00, 0xf4, 0x21, 0x00


	//----- nvinfo : EIATTR_KPARAM_INFO
	.align		4
.L_13:
        /*0028*/ 	.byte	0x04, 0x17
        /*002a*/ 	.short	(.L_15 - .L_14)
.L_14:
        /*002c*/ 	.word	0x00000000
        /*0030*/ 	.short	0x0000
        /*0032*/ 	.short	0x0000
        /*0034*/ 	.byte	0x00, 0xf4, 0x21, 0x00


	//----- nvinfo : EIATTR_SPARSE_MMA_MASK
	.align		4
.L_15:
        /*0038*/ 	.byte	0x03, 0x50
        /*003a*/ 	.short	0x0000


	//----- nvinfo : EIATTR_MAXREG_COUNT
	.align		4
        /*003c*/ 	.byte	0x03, 0x1b
        /*003e*/ 	.short	0x00ff


	//----- nvinfo : EIATTR_EXIT_INSTR_OFFSETS
	.align		4
        /*0040*/ 	.byte	0x04, 0x1c
        /*0042*/ 	.short	(.L_17 - .L_16)


	//   ....[0]....
.L_16:
        /*0044*/ 	.word	0x00000190


	//----- nvinfo : EIATTR_REQNTID
	.align		4
.L_17:
        /*0048*/ 	.byte	0x04, 0x10
        /*004a*/ 	.short	(.L_19 - .L_18)
.L_18:
        /*004c*/ 	.word	0x00000080
        /*0050*/ 	.word	0x00000001
        /*0054*/ 	.word	0x00000001


	//----- nvinfo : EIATTR_CBANK_PARAM_SIZE
	.align		4
.L_19:
        /*0058*/ 	.byte	0x03, 0x19
        /*005a*/ 	.short	0x0014


	//----- nvinfo : EIATTR_PARAM_CBANK
	.align		4
        /*005c*/ 	.byte	0x04, 0x0a
        /*005e*/ 	.short	(.L_21 - .L_20)
	.align		4
.L_20:
        /*0060*/ 	.word	index@(.nv.constant0.triton_poi_fused_convolution_20)
        /*0064*/ 	.short	0x0210
        /*0066*/ 	.short	0x0014


	//----- nvinfo : EIATTR_SW_WAR
	.align		4
.L_21:
        /*0068*/ 	.byte	0x04, 0x36
        /*006a*/ 	.short	(.L_23 - .L_22)
.L_22:
        /*006c*/ 	.word	0x00000008
.L_23:


//--------------------- .nv.callgraph             --------------------------
	.section	.nv.callgraph,"",@"SHT_CUDA_CALLGRAPH"
	.align	4
	.sectionentsize	8
	.align		4
        /*0000*/ 	.word	0x00000000
	.align		4
        /*0004*/ 	.word	0xffffffff
	.align		4
        /*0008*/ 	.word	0x00000000
	.align		4
        /*000c*/ 	.word	0xfffffffe
	.align		4
        /*0010*/ 	.word	0x00000000
	.align		4
        /*0014*/ 	.word	0xfffffffd
	.align		4
        /*0018*/ 	.word	0x00000000
	.align		4
        /*001c*/ 	.word	0xfffffffc


//--------------------- .text.triton_poi_fused_convolution_20 --------------------------
	.section	.text.triton_poi_fused_convolution_20,"ax",@progbits
	.align	128
        .global         triton_poi_fused_convolution_20
        .type           triton_poi_fused_convolution_20,@function
        .size           triton_poi_fused_convolution_20,(.L_x_1 - triton_poi_fused_convolution_20)
        .other          triton_poi_fused_convolution_20,@"STO_CUDA_ENTRY STV_DEFAULT"
triton_poi_fused_convolution_20:
.text.triton_poi_fused_convolution_20:
[----:B------:R-:W-:Y:S01]  /*0000*/  LDC R1, c[0x0][0x28] ;  /* 0x00000a00ff017b82 */ /* 0x000fe20000000800 */
[----:B------:R-:W1:Y:S07]  /*0010*/  S2R R0, SR_TID.X ;  /* 0x0000000000007919 */ /* 0x000e6e0000002100 */
[----:B------:R-:W2:Y:S01]  /*0020*/  LDC.64 R4, c[0x0][0x218] ;  /* 0x00008600ff047b82 */ /* 0x000ea20000000a00 */
[----:B------:R-:W-:Y:S01]  /*0030*/  ULDC.64 UR4, c[0x0][0x208] ;  /* 0x0000820000047ab9 */ /* 0x000fe20000000a00 */
[----:B------:R-:W3:Y:S06]  /*0040*/  S2R R7, SR_CTAID.X ;  /* 0x0000000000077919 */ /* 0x000eec0000002500 */
[----:B------:R-:W4:Y:S01]  /*0050*/  LDC.64 R2, c[0x0][0x210] ;  /* 0x00008400ff027b82 */ /* 0x000f220000000a00 */
[----:B-1----:R-:W-:Y:S01]  /*0060*/  IMAD.SHL.U32 R0, R0, 0x4, RZ ;  /* 0x0000000400007824 */ /* 0x002fe200078e00ff */
[----:B---3--:R-:W-:-:S04]  /*0070*/  SHF.R.S32.HI R6, RZ, 0x16, R7 ;  /* 0x00000016ff067819 */ /* 0x008fc80000011407 */
[----:B------:R-:W-:Y:S02]  /*0080*/  LOP3.LUT R0, R0, 0x1fc, RZ, 0xc0, !PT ;  /* 0x000001fc00007812 */ /* 0x000fe400078ec0ff */
[----:B------:R-:W-:Y:S02]  /*0090*/  SGXT R6, R6, 0x1 ;  /* 0x000000010606781a */ /* 0x000fe40000000200 */
[----:B------:R-:W-:-:S04]  /*00a0*/  LEA R7, R7, R0, 0x9 ;  /* 0x0000000007077211 */ /* 0x000fc800078e48ff */
[----:B------:R-:W-:Y:S01]  /*00b0*/  LEA.HI R6, R6, R7, RZ, 0xc ;  /* 0x0000000706067211 */ /* 0x000fe200078f60ff */
[----:B----4-:R-:W-:-:S03]  /*00c0*/  IMAD.WIDE R2, R7, 0x4, R2 ;  /* 0x0000000407027825 */ /* 0x010fc600078e0202 */
[----:B------:R-:W-:-:S04]  /*00d0*/  SHF.R.S32.HI R6, RZ, 0xc, R6 ;  /* 0x0000000cff067819 */ /* 0x000fc80000011406 */
[----:B------:R-:W-:-:S04]  /*00e0*/  LEA.HI R0, R6, R6, RZ, 0x2 ;  /* 0x0000000606007211 */ /* 0x000fc800078f10ff */
[----:B------:R-:W-:-:S05]  /*00f0*/  LOP3.LUT R9, R0, 0xfffffffc, RZ, 0xc0, !PT ;  /* 0xfffffffc00097812 */ /* 0x000fca00078ec0ff */
[----:B------:R-:W-:-:S04]  /*0100*/  IMAD.IADD R9, R6, 0x1, -R9 ;  /* 0x0000000106097824 */ /* 0x000fc800078e0a09 */
[----:B--2---:R-:W-:Y:S02]  /*0110*/  IMAD.WIDE R4, R9, 0x4, R4 ;  /* 0x0000000409047825 */ /* 0x004fe400078e0204 */
[----:B------:R-:W2:Y:S04]  /*0120*/  LDG.E.128 R8, desc[UR4][R2.64] ;  /* 0x0000000402087981 */ /* 0x000ea8000c1e1d00 */
[----:B------:R-:W2:Y:S02]  /*0130*/  LDG.E.EL R4, desc[UR4][R4.64] ;  /* 0x0000000404047981 */ /* 0x000ea4000c2e1900 */
[--C-:B--2---:R-:W-:Y:S01]  /*0140*/  FADD R8, R8, R4.reuse ;  /* 0x0000000408087221 */ /* 0x104fe20000000000 */
[--C-:B------:R-:W-:Y:S01]  /*0150*/  FADD R9, R9, R4.reuse ;  /* 0x0000000409097221 */ /* 0x100fe20000000000 */
[--C-:B------:R-:W-:Y:S01]  /*0160*/  FADD R10, R10, R4.reuse ;  /* 0x000000040a0a7221 */ /* 0x100fe20000000000 */
[----:B------:R-:W-:-:S05]  /*0170*/  FADD R11, R11, R4 ;  /* 0x000000040b0b7221 */ /* 0x000fca0000000000 */
[----:B------:R-:W-:Y:S01]  /*0180*/  STG.E.128 desc[UR4][R2.64], R8 ;  /* 0x0000000802007986 */ /* 0x000fe2000c101d04 */
[----:B------:R-:W-:Y:S05]  /*0190*/  EXIT ;  /* 0x000000000000794d */ /* 0x000fea0003800000 */
.L_x_0:
[----:B------:R-:W-:-:S00]  /*01a0*/  BRA `(.L_x_0) ;  /* 0xfffffffc00fc7947 */ /* 0x000fc0000383ffff */
[----:B------:R-:W-:-:S00]  /*01b0*/  NOP ;  /* 0x0000000000007918 */ /* 0x000fc00000000000 */
        /* <DEDUP_REMOVED lines=12> */
.L_x_1:


//--------------------- .nv.constant0.triton_poi_fused_convolution_20 --------------------------
	.section	.nv.constant0.triton_poi_fused_convolution_20,"a",@progbits
	.sectionflags	@""
	.align	4
.nv.constant0.triton_poi_fused_convolution_20:
	.zero		548
